//
// Generated by NVIDIA NVVM Compiler
//
// Compiler Build ID: CL-36424714
// Cuda compilation tools, release 13.0, V13.0.88
// Based on NVVM 20.0.0
//

.version 9.0
.target sm_100
.address_size 64

	// .globl	_Z18heatEquationKernelPKfPfiii
// _ZZ18heatEquationKernelPKfPfiiiE5sdata has been demoted

.visible .entry _Z18heatEquationKernelPKfPfiii(
	.param .u64 .ptr .align 1 _Z18heatEquationKernelPKfPfiii_param_0,
	.param .u64 .ptr .align 1 _Z18heatEquationKernelPKfPfiii_param_1,
	.param .u32 _Z18heatEquationKernelPKfPfiii_param_2,
	.param .u32 _Z18heatEquationKernelPKfPfiii_param_3,
	.param .u32 _Z18heatEquationKernelPKfPfiii_param_4
)
{
	.reg .pred 	%p<14>;
	.reg .b32 	%r<30>;
	.reg .b32 	%f<29>;
	.reg .b64 	%rd<13>;
	// demoted variable
	.shared .align 4 .b8 _ZZ18heatEquationKernelPKfPfiiiE5sdata[1296];
	ld.param.u64 	%rd4, [_Z18heatEquationKernelPKfPfiii_param_0];
	ld.param.u64 	%rd3, [_Z18heatEquationKernelPKfPfiii_param_1];
	ld.param.u32 	%r9, [_Z18heatEquationKernelPKfPfiii_param_2];
	ld.param.u32 	%r12, [_Z18heatEquationKernelPKfPfiii_param_3];
	ld.param.u32 	%r11, [_Z18heatEquationKernelPKfPfiii_param_4];
	cvta.to.global.u64 	%rd1, %rd4;
	mov.u32 	%r1, %tid.x;
	mov.u32 	%r2, %tid.y;
	mov.u32 	%r13, %ctaid.x;
	mov.u32 	%r14, %ntid.x;
	mad.lo.s32 	%r3, %r13, %r14, %r1;
	mov.u32 	%r15, %ctaid.y;
	mov.u32 	%r16, %ntid.y;
	mad.lo.s32 	%r17, %r15, %r16, %r2;
	mad.lo.s32 	%r5, %r9, %r17, %r3;
	setp.lt.s32 	%p2, %r3, %r9;
	setp.lt.s32 	%p3, %r17, %r12;
	and.pred  	%p1, %p2, %p3;
	mul.wide.s32 	%rd5, %r5, 4;
	add.s64 	%rd2, %rd1, %rd5;
	mov.u32 	%r18, _ZZ18heatEquationKernelPKfPfiiiE5sdata;
	mad.lo.s32 	%r6, %r2, 72, %r18;
	add.s32 	%r7, %r6, 72;
	shl.b32 	%r19, %r1, 2;
	add.s32 	%r8, %r7, %r19;
	not.pred 	%p4, %p1;
	@%p4 bra 	$L__BB0_2;
	ld.global.f32 	%f9, [%rd2];
	st.shared.f32 	[%r8+4], %f9;
	bra.uni 	$L__BB0_3;
$L__BB0_2:
	mov.b32 	%r20, 0;
	st.shared.u32 	[%r8+4], %r20;
$L__BB0_3:
	setp.eq.s32 	%p5, %r1, 15;
	@%p5 bra 	$L__BB0_8;
	setp.ne.s32 	%p6, %r1, 0;
	@%p6 bra 	$L__BB0_11;
	setp.lt.s32 	%p8, %r3, 1;
	mov.f32 	%f25, 0f00000000;
	@%p8 bra 	$L__BB0_7;
	ld.global.f32 	%f25, [%rd2+-4];
$L__BB0_7:
	st.shared.f32 	[%r7], %f25;
	bra.uni 	$L__BB0_11;
$L__BB0_8:
	add.s32 	%r21, %r9, -1;
	setp.ge.s32 	%p7, %r3, %r21;
	mov.f32 	%f26, 0f00000000;
	@%p7 bra 	$L__BB0_10;
	ld.global.f32 	%f26, [%rd2+4];
$L__BB0_10:
	st.shared.f32 	[%r6+140], %f26;
$L__BB0_11:
	setp.eq.s32 	%p9, %r2, 15;
	@%p9 bra 	$L__BB0_16;
	setp.ne.s32 	%p10, %r2, 0;
	@%p10 bra 	$L__BB0_19;
	setp.eq.s32 	%p12, %r17, 0;
	mov.f32 	%f27, 0f00000000;
	@%p12 bra 	$L__BB0_15;
	sub.s32 	%r26, %r5, %r9;
	mul.wide.s32 	%rd8, %r26, 4;
	add.s64 	%rd9, %rd1, %rd8;
	ld.global.f32 	%f27, [%rd9];
$L__BB0_15:
	add.s32 	%r29, %r18, %r19;
	st.shared.f32 	[%r29+4], %f27;
	bra.uni 	$L__BB0_19;
$L__BB0_16:
	add.s32 	%r22, %r12, -1;
	setp.ge.s32 	%p11, %r17, %r22;
	mov.f32 	%f28, 0f00000000;
	@%p11 bra 	$L__BB0_18;
	mul.wide.s32 	%rd6, %r9, 4;
	add.s64 	%rd7, %rd2, %rd6;
	ld.global.f32 	%f28, [%rd7];
$L__BB0_18:
	add.s32 	%r25, %r18, %r19;
	st.shared.f32 	[%r25+1228], %f28;
$L__BB0_19:
	bar.sync 	0;
	@%p4 bra 	$L__BB0_21;
	ld.shared.f32 	%f14, [%r8+4];
	ld.shared.f32 	%f15, [%r8];
	ld.shared.f32 	%f16, [%r8+8];
	ld.shared.f32 	%f17, [%r8+-68];
	ld.shared.f32 	%f18, [%r8+76];
	cvt.rn.f32.s32 	%f19, %r11;
	add.f32 	%f20, %f17, %f18;
	add.f32 	%f21, %f16, %f20;
	add.f32 	%f22, %f15, %f21;
	fma.rn.f32 	%f23, %f14, 0fC0800000, %f22;
	fma.rn.f32 	%f24, %f23, %f19, %f14;
	cvta.to.global.u64 	%rd10, %rd3;
	add.s64 	%rd12, %rd10, %rd5;
	st.global.f32 	[%rd12], %f24;
$L__BB0_21:
	ret;

}


// ===== COMPILED SASS (sm_100) =====

	.target	sm_100

	.elftype	@"ET_EXEC"


//--------------------- .note.nv.tkinfo           --------------------------
	.section	.note.nv.tkinfo,"",@"SHT_NOTE"
	.sectionflags	@"SHF_NOTE_NV_TKINFO"
	.tkinfo
        /*0018*/ 	.word	0x00000002
        /*0030*/ 	.string	""
        /*0030*/ 	.string	"ptxas"
        /*0030*/ 	.string	"Cuda compilation tools, release 13.0, V13.0.88"
        /*0030*/ 	.string	"Build cuda_13.0.r13.0/compiler.36424714_0"
        /*0030*/ 	.string	"-arch sm_100 -m 64 "



//--------------------- .note.nv.cuinfo           --------------------------
	.section	.note.nv.cuinfo,"",@"SHT_NOTE"
	.sectionflags	@"SHF_NOTE_NV_CUINFO"
        /*0018*/ 	.short	0x0002
        /*001a*/ 	.short	0x0064
        /*001c*/ 	.short	0x0082
	.zero		2


//--------------------- .nv.info                  --------------------------
	.section	.nv.info,"",@"SHT_CUDA_INFO"
	.align	4


	//----- nvinfo : EIATTR_REGCOUNT
	.align		4
        /*0000*/ 	.byte	0x04, 0x2f
        /*0002*/ 	.short	(.L_1 - .L_0)
	.align		4
.L_0:
        /*0004*/ 	.word	index@(_Z18heatEquationKernelPKfPfiii)
        /*0008*/ 	.word	0x00000016


	//----- nvinfo : EIATTR_FRAME_SIZE
	.align		4
.L_1:
        /*000c*/ 	.byte	0x04, 0x11
        /*000e*/ 	.short	(.L_3 - .L_2)
	.align		4
.L_2:
        /*0010*/ 	.word	index@(_Z18heatEquationKernelPKfPfiii)
        /*0014*/ 	.word	0x00000000


	//----- nvinfo : EIATTR_MIN_STACK_SIZE
	.align		4
.L_3:
        /*0018*/ 	.byte	0x04, 0x12
        /*001a*/ 	.short	(.L_5 - .L_4)
	.align		4
.L_4:
        /*001c*/ 	.word	index@(_Z18heatEquationKernelPKfPfiii)
        /*0020*/ 	.word	0x00000000
.L_5:


//--------------------- .nv.compat                --------------------------
	.section	.nv.compat,"",@"SHT_CUDA_COMPAT_INFO"
	.align	4
        /*0000*/ 	.byte	0x02, 0x09, 0x00, 0x00, 0x02, 0x02, 0x01, 0x00, 0x02, 0x05, 0x05, 0x00, 0x03, 0x07, 0x01, 0x01
        /*0010*/ 	.byte	0x02, 0x03, 0x00, 0x00, 0x02, 0x06, 0x01, 0x00, 0x04, 0x0b, 0x08, 0x00, 0x09, 0x00, 0x00, 0x00
        /*0020*/ 	.byte	0x00, 0x00, 0x00, 0x00


//--------------------- .nv.info._Z18heatEquationKernelPKfPfiii --------------------------
	.section	.nv.info._Z18heatEquationKernelPKfPfiii,"",@"SHT_CUDA_INFO"
	.sectionflags	@""
	.align	4


	//----- nvinfo : EIATTR_CUDA_API_VERSION
	.align		4
        /*0000*/ 	.byte	0x04, 0x37
        /*0002*/ 	.short	(.L_7 - .L_6)
.L_6:
        /*0004*/ 	.word	0x00000082


	//----- nvinfo : EIATTR_KPARAM_INFO
	.align		4
.L_7:
        /*0008*/ 	.byte	0x04, 0x17
        /*000a*/ 	.short	(.L_9 - .L_8)
.L_8:
        /*000c*/ 	.word	0x00000000
        /*0010*/ 	.short	0x0004
        /*0012*/ 	.short	0x0018
        /*0014*/ 	.byte	0x00, 0xf0, 0x11, 0x00


	//----- nvinfo : EIATTR_KPARAM_INFO
	.align		4
.L_9:
        /*0018*/ 	.byte	0x04, 0x17
        /*001a*/ 	.short	(.L_11 - .L_10)
.L_10:
        /*001c*/ 	.word	0x00000000
        /*0020*/ 	.short	0x0003
        /*0022*/ 	.short	0x0014
        /*0024*/ 	.byte	0x00, 0xf0, 0x11, 0x00


	//----- nvinfo : EIATTR_KPARAM_INFO
	.align		4
.L_11:
        /*0028*/ 	.byte	0x04, 0x17
        /*002a*/ 	.short	(.L_13 - .L_12)
.L_12:
        /*002c*/ 	.word	0x00000000
        /*0030*/ 	.short	0x0002
        /*0032*/ 	.short	0x0010
        /*0034*/ 	.byte	0x00, 0xf0, 0x11, 0x00


	//----- nvinfo : EIATTR_KPARAM_INFO
	.align		4
.L_13:
        /*0038*/ 	.byte	0x04, 0x17
        /*003a*/ 	.short	(.L_15 - .L_14)
.L_14:
        /*003c*/ 	.word	0x00000000
        /*0040*/ 	.short	0x0001
        /*0042*/ 	.short	0x0008
        /*0044*/ 	.byte	0x00, 0xf5, 0x21, 0x00


	//----- nvinfo : EIATTR_KPARAM_INFO
	.align		4
.L_15:
        /*0048*/ 	.byte	0x04, 0x17
        /*004a*/ 	.short	(.L_17 - .L_16)
.L_16:
        /*004c*/ 	.word	0x00000000
        /*0050*/ 	.short	0x0000
        /*0052*/ 	.short	0x0000
        /*0054*/ 	.byte	0x00, 0xf5, 0x21, 0x00


	//----- nvinfo : EIATTR_SPARSE_MMA_MASK
	.align		4
.L_17:
        /*0058*/ 	.byte	0x03, 0x50
        /*005a*/ 	.short	0x0000


	//----- nvinfo : EIATTR_MAXREG_COUNT
	.align		4
        /*005c*/ 	.byte	0x03, 0x1b
        /*005e*/ 	.short	0x00ff


	//----- nvinfo : EIATTR_NUM_BARRIERS
	.align		4
        /*0060*/ 	.byte	0x02, 0x4c
        /*0062*/ 	.byte	0x01
	.zero		1


	//----- nvinfo : EIATTR_MERCURY_ISA_VERSION
	.align		4
        /*0064*/ 	.byte	0x03, 0x5f
        /*0066*/ 	.short	0x0101


	//----- nvinfo : EIATTR_VRC_CTA_INIT_COUNT
	.align		4
        /*0068*/ 	.byte	0x02, 0x4a
	.zero		1
	.zero		1


	//----- nvinfo : EIATTR_EXIT_INSTR_OFFSETS
	.align		4
        /*006c*/ 	.byte	0x04, 0x1c
        /*006e*/ 	.short	(.L_19 - .L_18)


	//   ....[0]....
.L_18:
        /*0070*/ 	.word	0x000004a0


	//   ....[1]....
        /*0074*/ 	.word	0x000005a0


	//----- nvinfo : EIATTR_CRS_STACK_SIZE
	.align		4
.L_19:
        /*0078*/ 	.byte	0x04, 0x1e
        /*007a*/ 	.short	(.L_21 - .L_20)
.L_20:
        /*007c*/ 	.word	0x00000000


	//----- nvinfo : EIATTR_CBANK_PARAM_SIZE
	.align		4
.L_21:
        /*0080*/ 	.byte	0x03, 0x19
        /*0082*/ 	.short	0x001c


	//----- nvinfo : EIATTR_PARAM_CBANK
	.align		4
        /*0084*/ 	.byte	0x04, 0x0a
        /*0086*/ 	.short	(.L_23 - .L_22)
	.align		4
.L_22:
        /*0088*/ 	.word	index@(.nv.constant0._Z18heatEquationKernelPKfPfiii)
        /*008c*/ 	.short	0x0380
        /*008e*/ 	.short	0x001c


	//----- nvinfo : EIATTR_SW_WAR
	.align		4
.L_23:
        /*0090*/ 	.byte	0x04, 0x36
        /*0092*/ 	.short	(.L_25 - .L_24)
.L_24:
        /*0094*/ 	.word	0x00000008
.L_25:


//--------------------- .nv.callgraph             --------------------------
	.section	.nv.callgraph,"",@"SHT_CUDA_CALLGRAPH"
	.align	4
	.sectionentsize	8
	.align		4
        /*0000*/ 	.word	0x00000000
	.align		4
        /*0004*/ 	.word	0xffffffff
	.align		4
        /*0008*/ 	.word	0x00000000
	.align		4
        /*000c*/ 	.word	0xfffffffe
	.align		4
        /*0010*/ 	.word	0x00000000
	.align		4
        /*0014*/ 	.word	0xfffffffd
	.align		4
        /*0018*/ 	.word	0x00000000
	.align		4
        /*001c*/ 	.word	0xfffffffc


//--------------------- .text._Z18heatEquationKernelPKfPfiii --------------------------
	.section	.text._Z18heatEquationKernelPKfPfiii,"ax",@progbits
	.align	128
        .global         _Z18heatEquationKernelPKfPfiii
        .type           _Z18heatEquationKernelPKfPfiii,@function
        .size           _Z18heatEquationKernelPKfPfiii,(.L_x_15 - _Z18heatEquationKernelPKfPfiii)
        .other          _Z18heatEquationKernelPKfPfiii,@"STO_CUDA_ENTRY STV_DEFAULT"
_Z18heatEquationKernelPKfPfiii:
.text._Z18heatEquationKernelPKfPfiii:
[----:B------:R-:W-:Y:S01]  /*0000*/  LDC R1, c[0x0][0x37c] ;  /* 0x0000df00ff017b82 */ /* 0x000fe20000000800 */
[----:B------:R-:W0:Y:S07]  /*0010*/  S2R R19, SR_TID.Y ;  /* 0x0000000000137919 */ /* 0x000e2e0000002200 */
[----:B------:R-:W1:Y:S01]  /*0020*/  LDC R0, c[0x0][0x360] ;  /* 0x0000d800ff007b82 */ /* 0x000e620000000800 */
[----:B------:R-:W1:Y:S07]  /*0030*/  S2R R17, SR_TID.X ;  /* 0x0000000000117919 */ /* 0x000e6e0000002100 */
[----:B------:R-:W0:Y:S08]  /*0040*/  S2UR UR4, SR_CTAID.Y ;  /* 0x00000000000479c3 */ /* 0x000e300000002600 */
[----:B------:R-:W0:Y:S08]  /*0050*/  LDC R8, c[0x0][0x364] ;  /* 0x0000d900ff087b82 */ /* 0x000e300000000800 */
[----:B------:R-:W1:Y:S08]  /*0060*/  S2UR UR6, SR_CTAID.X ;  /* 0x00000000000679c3 */ /* 0x000e700000002500 */
[----:B------:R-:W2:Y:S08]  /*0070*/  LDC.64 R4, c[0x0][0x390] ;  /* 0x0000e400ff047b82 */ /* 0x000eb00000000a00 */
[----:B------:R-:W3:Y:S01]  /*0080*/  LDC.64 R2, c[0x0][0x380] ;  /* 0x0000e000ff027b82 */ /* 0x000ee20000000a00 */
[----:B0-----:R-:W-:Y:S01]  /*0090*/  IMAD R8, R8, UR4, R19 ;  /* 0x0000000408087c24 */ /* 0x001fe2000f8e0213 */
[----:B------:R-:W0:Y:S01]  /*00a0*/  LDCU.64 UR4, c[0x0][0x358] ;  /* 0x00006b00ff0477ac */ /* 0x000e220008000a00 */
[----:B-1----:R-:W-:-:S03]  /*00b0*/  IMAD R11, R0, UR6, R17 ;  /* 0x00000006000b7c24 */ /* 0x002fc6000f8e0211 */
[C---:B--2---:R-:W-:Y:S01]  /*00c0*/  ISETP.GE.AND P0, PT, R8.reuse, R5, PT ;  /* 0x000000050800720c */ /* 0x044fe20003f06270 */
[----:B------:R-:W-:-:S03]  /*00d0*/  IMAD R9, R8, R4, R11 ;  /* 0x0000000408097224 */ /* 0x000fc600078e020b */
[----:B------:R-:W-:Y:S01]  /*00e0*/  ISETP.LT.AND P0, PT, R11, R4, !P0 ;  /* 0x000000040b00720c */ /* 0x000fe20004701270 */
[----:B---3--:R-:W-:-:S12]  /*00f0*/  IMAD.WIDE R6, R9, 0x4, R2 ;  /* 0x0000000409067825 */ /* 0x008fd800078e0202 */
[----:B0-----:R-:W2:Y:S01]  /*0100*/  @P0 LDG.E R13, desc[UR4][R6.64] ;  /* 0x00000004060d0981 */ /* 0x001ea2000c1e1900 */
[----:B------:R-:W-:Y:S01]  /*0110*/  MOV R0, 0x400 ;  /* 0x0000040000007802 */ /* 0x000fe20000000f00 */
[----:B------:R-:W-:Y:S01]  /*0120*/  BSSY.RECONVERGENT B0, `(.L_x_0) ;  /* 0x000001b000007945 */ /* 0x000fe20003800200 */
[----:B------:R-:W-:Y:S01]  /*0130*/  ISETP.NE.AND P1, PT, R17, 0xf, PT ;  /* 0x0000000f1100780c */ /* 0x000fe20003f25270 */
[----:B------:R-:W0:Y:S02]  /*0140*/  S2R R15, SR_CgaCtaId ;  /* 0x00000000000f7919 */ /* 0x000e240000008800 */
[----:B0-----:R-:W-:-:S05]  /*0150*/  LEA R10, R15, R0, 0x18 ;  /* 0x000000000f0a7211 */ /* 0x001fca00078ec0ff */
[----:B------:R-:W-:-:S04]  /*0160*/  IMAD R12, R19, 0x48, R10 ;  /* 0x00000048130c7824 */ /* 0x000fc800078e020a */
[----:B------:R-:W-:-:S05]  /*0170*/  IMAD R0, R17, 0x4, R12 ;  /* 0x0000000411007824 */ /* 0x000fca00078e020c */
[----:B--2---:R0:W-:Y:S04]  /*0180*/  @P0 STS [R0+0x4c], R13 ;  /* 0x00004c0d00000388 */ /* 0x0041e80000000800 */
[----:B------:R0:W-:Y:S01]  /*0190*/  @!P0 STS [R0+0x4c], RZ ;  /* 0x00004cff00008388 */ /* 0x0001e20000000800 */
[----:B------:R-:W-:Y:S05]  /*01a0*/  @!P1 BRA `(.L_x_1) ;  /* 0x0000000000289947 */ /* 0x000fea0003800000 */
[----:B------:R-:W-:-:S13]  /*01b0*/  ISETP.NE.AND P1, PT, R17, RZ, PT ;  /* 0x000000ff1100720c */ /* 0x000fda0003f25270 */
[----:B------:R-:W-:Y:S05]  /*01c0*/  @P1 BRA `(.L_x_2) ;  /* 0x0000000000401947 */ /* 0x000fea0003800000 */
[----:B------:R-:W-:Y:S01]  /*01d0*/  ISETP.GE.AND P1, PT, R11, 0x1, PT ;  /* 0x000000010b00780c */ /* 0x000fe20003f26270 */
[----:B------:R-:W-:Y:S01]  /*01e0*/  BSSY.RECONVERGENT B1, `(.L_x_3) ;  /* 0x0000004000017945 */ /* 0x000fe20003800200 */
[----:B------:R-:W-:-:S11]  /*01f0*/  IMAD.MOV.U32 R11, RZ, RZ, RZ ;  /* 0x000000ffff0b7224 */ /* 0x000fd600078e00ff */
[----:B------:R-:W-:Y:S05]  /*0200*/  @!P1 BRA `(.L_x_4) ;  /* 0x0000000000049947 */ /* 0x000fea0003800000 */
[----:B------:R1:W5:Y:S02]  /*0210*/  LDG.E R11, desc[UR4][R6.64+-0x4] ;  /* 0xfffffc04060b7981 */ /* 0x000364000c1e1900 */
.L_x_4:
[----:B------:R-:W-:Y:S05]  /*0220*/  BSYNC.RECONVERGENT B1 ;  /* 0x0000000000017941 */ /* 0x000fea0003800200 */
.L_x_3:
[----:B-----5:R2:W-:Y:S01]  /*0230*/  STS [R12+0x48], R11 ;  /* 0x0000480b0c007388 */ /* 0x0205e20000000800 */
[----:B------:R-:W-:Y:S05]  /*0240*/  BRA `(.L_x_2) ;  /* 0x0000000000207947 */ /* 0x000fea0003800000 */
.L_x_1:
[----:B------:R-:W-:Y:S01]  /*0250*/  IADD3 R14, PT, PT, R4, -0x1, RZ ;  /* 0xffffffff040e7810 */ /* 0x000fe20007ffe0ff */
[----:B------:R-:W-:Y:S03]  /*0260*/  BSSY.RECONVERGENT B1, `(.L_x_5) ;  /* 0x0000005000017945 */ /* 0x000fe60003800200 */
[----:B------:R-:W-:Y:S01]  /*0270*/  ISETP.GE.AND P1, PT, R11, R14, PT ;  /* 0x0000000e0b00720c */ /* 0x000fe20003f26270 */
[----:B------:R-:W-:-:S12]  /*0280*/  IMAD.MOV.U32 R11, RZ, RZ, RZ ;  /* 0x000000ffff0b7224 */ /* 0x000fd800078e00ff */
[----:B------:R-:W-:Y:S05]  /*0290*/  @P1 BRA `(.L_x_6) ;  /* 0x0000000000041947 */ /* 0x000fea0003800000 */
[----:B------:R1:W5:Y:S02]  /*02a0*/  LDG.E R11, desc[UR4][R6.64+0x4] ;  /* 0x00000404060b7981 */ /* 0x000364000c1e1900 */
.L_x_6:
[----:B------:R-:W-:Y:S05]  /*02b0*/  BSYNC.RECONVERGENT B1 ;  /* 0x0000000000017941 */ /* 0x000fea0003800200 */
.L_x_5:
[----:B-----5:R3:W-:Y:S02]  /*02c0*/  STS [R12+0x8c], R11 ;  /* 0x00008c0b0c007388 */ /* 0x0207e40000000800 */
.L_x_2:
[----:B------:R-:W-:Y:S05]  /*02d0*/  BSYNC.RECONVERGENT B0 ;  /* 0x0000000000007941 */ /* 0x000fea0003800200 */
.L_x_0:
[----:B------:R-:W-:Y:S01]  /*02e0*/  ISETP.NE.AND P1, PT, R19, 0xf, PT ;  /* 0x0000000f1300780c */ /* 0x000fe20003f25270 */
[----:B------:R-:W-:-:S12]  /*02f0*/  BSSY.RECONVERGENT B0, `(.L_x_7) ;  /* 0x0000019000007945 */ /* 0x000fd80003800200 */
[----:B------:R-:W-:Y:S05]  /*0300*/  @!P1 BRA `(.L_x_8) ;  /* 0x0000000000349947 */ /* 0x000fea0003800000 */
[----:B------:R-:W-:-:S13]  /*0310*/  ISETP.NE.AND P1, PT, R19, RZ, PT ;  /* 0x000000ff1300720c */ /* 0x000fda0003f25270 */
[----:B------:R-:W-:Y:S05]  /*0320*/  @P1 BRA `(.L_x_9) ;  /* 0x0000000000541947 */ /* 0x000fea0003800000 */
[----:B------:R-:W-:Y:S01]  /*0330*/  ISETP.NE.AND P1, PT, R8, RZ, PT ;  /* 0x000000ff0800720c */ /* 0x000fe20003f25270 */
[----:B------:R-:W-:Y:S01]  /*0340*/  BSSY.RECONVERGENT B1, `(.L_x_10) ;  /* 0x0000007000017945 */ /* 0x000fe20003800200 */
[----:B------:R-:W-:Y:S01]  /*0350*/  LEA R10, R17, R10, 0x2 ;  /* 0x0000000a110a7211 */ /* 0x000fe200078e10ff */
[----:B------:R-:W-:-:S10]  /*0360*/  IMAD.MOV.U32 R5, RZ, RZ, RZ ;  /* 0x000000ffff057224 */ /* 0x000fd400078e00ff */
[----:B------:R-:W-:Y:S05]  /*0370*/  @!P1 BRA `(.L_x_11) ;  /* 0x00000000000c9947 */ /* 0x000fea0003800000 */
[----:B------:R-:W-:-:S05]  /*0380*/  IADD3 R5, PT, PT, R9, -R4, RZ ;  /* 0x8000000409057210 */ /* 0x000fca0007ffe0ff */
[----:B------:R-:W-:-:S05]  /*0390*/  IMAD.WIDE R2, R5, 0x4, R2 ;  /* 0x0000000405027825 */ /* 0x000fca00078e0202 */
[----:B------:R4:W5:Y:S02]  /*03a0*/  LDG.E R5, desc[UR4][R2.64] ;  /* 0x0000000402057981 */ /* 0x000964000c1e1900 */
.L_x_11:
[----:B------:R-:W-:Y:S05]  /*03b0*/  BSYNC.RECONVERGENT B1 ;  /* 0x0000000000017941 */ /* 0x000fea0003800200 */
.L_x_10:
[----:B-----5:R0:W-:Y:S01]  /*03c0*/  STS [R10+0x4], R5 ;  /* 0x000004050a007388 */ /* 0x0201e20000000800 */
[----:B------:R-:W-:Y:S05]  /*03d0*/  BRA `(.L_x_9) ;  /* 0x0000000000287947 */ /* 0x000fea0003800000 */
.L_x_8:
[----:B------:R-:W-:Y:S01]  /*03e0*/  VIADD R5, R5, 0xffffffff ;  /* 0xffffffff05057836 */ /* 0x000fe20000000000 */
[----:B------:R-:W-:Y:S01]  /*03f0*/  BSSY.RECONVERGENT B1, `(.L_x_12) ;  /* 0x0000007000017945 */ /* 0x000fe20003800200 */
[----:B------:R-:W-:-:S03]  /*0400*/  LEA R10, R17, R10, 0x2 ;  /* 0x0000000a110a7211 */ /* 0x000fc600078e10ff */
[----:B------:R-:W-:Y:S01]  /*0410*/  ISETP.GE.AND P1, PT, R8, R5, PT ;  /* 0x000000050800720c */ /* 0x000fe20003f26270 */
[----:B------:R-:W-:-:S12]  /*0420*/  HFMA2 R5, -RZ, RZ, 0, 0 ;  /* 0x00000000ff057431 */ /* 0x000fd800000001ff */
[----:B------:R-:W-:Y:S05]  /*0430*/  @P1 BRA `(.L_x_13) ;  /* 0x0000000000081947 */ /* 0x000fea0003800000 */
[----:B------:R-:W-:-:S06]  /*0440*/  IMAD.WIDE R4, R4, 0x4, R6 ;  /* 0x0000000404047825 */ /* 0x000fcc00078e0206 */
[----:B------:R4:W5:Y:S02]  /*0450*/  LDG.E R5, desc[UR4][R4.64] ;  /* 0x0000000404057981 */ /* 0x000964000c1e1900 */
.L_x_13:
[----:B------:R-:W-:Y:S05]  /*0460*/  BSYNC.RECONVERGENT B1 ;  /* 0x0000000000017941 */ /* 0x000fea0003800200 */
.L_x_12:
[----:B-----5:R0:W-:Y:S02]  /*0470*/  STS [R10+0x4cc], R5 ;  /* 0x0004cc050a007388 */ /* 0x0201e40000000800 */
.L_x_9:
[----:B------:R-:W-:Y:S05]  /*0480*/  BSYNC.RECONVERGENT B0 ;  /* 0x0000000000007941 */ /* 0x000fea0003800200 */
.L_x_7:
[----:B------:R-:W-:Y:S06]  /*0490*/  BAR.SYNC.DEFER_BLOCKING 0x0 ;  /* 0x0000000000007b1d */ /* 0x000fec0000010000 */
[----:B------:R-:W-:Y:S05]  /*04a0*/  @!P0 EXIT ;  /* 0x000000000000894d */ /* 0x000fea0003800000 */
[----:B-1----:R-:W-:Y:S01]  /*04b0*/  LDS R7, [R0+0x4] ;  /* 0x0000040000077984 */ /* 0x002fe20000000800 */
[----:B----4-:R-:W1:Y:S01]  /*04c0*/  LDC.64 R2, c[0x0][0x388] ;  /* 0x0000e200ff027b82 */ /* 0x010e620000000a00 */
[----:B------:R-:W4:Y:S02]  /*04d0*/  LDCU UR6, c[0x0][0x398] ;  /* 0x00007300ff0677ac */ /* 0x000f240008000800 */
[----:B------:R-:W5:Y:S04]  /*04e0*/  LDS R8, [R0+0x94] ;  /* 0x0000940000087984 */ /* 0x000f680000000800 */
[----:B------:R-:W2:Y:S04]  /*04f0*/  LDS R6, [R0+0x50] ;  /* 0x0000500000067984 */ /* 0x000ea80000000800 */
[----:B0-----:R-:W0:Y:S04]  /*0500*/  LDS R5, [R0+0x48] ;  /* 0x0000480000057984 */ /* 0x001e280000000800 */
[----:B------:R-:W3:Y:S01]  /*0510*/  LDS R4, [R0+0x4c] ;  /* 0x00004c0000047984 */ /* 0x000ee20000000800 */
[----:B-1----:R-:W-:-:S04]  /*0520*/  IMAD.WIDE R2, R9, 0x4, R2 ;  /* 0x0000000409027825 */ /* 0x002fc800078e0202 */
[----:B-----5:R-:W-:-:S04]  /*0530*/  FADD R7, R7, R8 ;  /* 0x0000000807077221 */ /* 0x020fc80000000000 */
[----:B--2---:R-:W-:-:S04]  /*0540*/  FADD R6, R6, R7 ;  /* 0x0000000706067221 */ /* 0x004fc80000000000 */
[----:B0-----:R-:W-:Y:S01]  /*0550*/  FADD R7, R5, R6 ;  /* 0x0000000605077221 */ /* 0x001fe20000000000 */
[----:B----4-:R-:W-:-:S03]  /*0560*/  I2FP.F32.S32 R5, UR6 ;  /* 0x0000000600057c45 */ /* 0x010fc60008201400 */
[----:B---3--:R-:W-:-:S04]  /*0570*/  FFMA R7, R4, -4, R7 ;  /* 0xc080000004077823 */ /* 0x008fc80000000007 */
[----:B------:R-:W-:-:S05]  /*0580*/  FFMA R5, R5, R7, R4 ;  /* 0x0000000705057223 */ /* 0x000fca0000000004 */
[----:B------:R-:W-:Y:S01]  /*0590*/  STG.E desc[UR4][R2.64], R5 ;  /* 0x0000000502007986 */ /* 0x000fe2000c101904 */
[----:B------:R-:W-:Y:S05]  /*05a0*/  EXIT ;  /* 0x000000000000794d */ /* 0x000fea0003800000 */
.L_x_14:
[----:B------:R-:W-:-:S00]  /*05b0*/  BRA `(.L_x_14) ;  /* 0xfffffffc00fc7947 */ /* 0x000fc0000383ffff */
[----:B------:R-:W-:-:S00]  /*05c0*/  NOP ;  /* 0x0000000000007918 */ /* 0x000fc00000000000 */
        /* <DEDUP_REMOVED lines=11> */
.L_x_15:


//--------------------- .nv.shared._Z18heatEquationKernelPKfPfiii --------------------------
	.section	.nv.shared._Z18heatEquationKernelPKfPfiii,"aw",@nobits
	.sectionflags	@""
	.align	4
.nv.shared._Z18heatEquationKernelPKfPfiii:
	.zero		2320


//--------------------- .nv.shared.reserved.0     --------------------------
	.section	.nv.shared.reserved.0,"aw",@nobits
	.weak		__nv_reservedSMEM_offset_0_alias
	.size		__nv_reservedSMEM_offset_0_alias, 0, 64
	.other		__nv_reservedSMEM_offset_0_alias,@"STO_CUDA_RESERVED_SHARED STV_DEFAULT"
__nv_reservedSMEM_offset_0_alias:
	.zero		0
	.zero		64


//--------------------- .nv.constant0._Z18heatEquationKernelPKfPfiii --------------------------
	.section	.nv.constant0._Z18heatEquationKernelPKfPfiii,"a",@progbits
	.sectionflags	@""
	.align	4
.nv.constant0._Z18heatEquationKernelPKfPfiii:
	.zero		924


//--------------------- SYMBOLS --------------------------

	.type		.nv.reservedSmem.offset0,@object
	.size		.nv.reservedSmem.offset0,0x4
	.type		.nv.reservedSmem.cap,@object
	.size		.nv.reservedSmem.cap,0x4
